//
// Generated by NVIDIA NVVM Compiler
//
// Compiler Build ID: CL-36424714
// Cuda compilation tools, release 13.0, V13.0.88
// Based on NVVM 20.0.0
//

.version 9.0
.target sm_100
.address_size 64

	// .globl	_Z10matrixMultPKdS0_Pdii

.visible .entry _Z10matrixMultPKdS0_Pdii(
	.param .u64 .ptr .align 1 _Z10matrixMultPKdS0_Pdii_param_0,
	.param .u64 .ptr .align 1 _Z10matrixMultPKdS0_Pdii_param_1,
	.param .u64 .ptr .align 1 _Z10matrixMultPKdS0_Pdii_param_2,
	.param .u32 _Z10matrixMultPKdS0_Pdii_param_3,
	.param .u32 _Z10matrixMultPKdS0_Pdii_param_4
)
{
	.reg .pred 	%p<13>;
	.reg .b32 	%r<44>;
	.reg .b64 	%rd<53>;
	.reg .b64 	%fd<68>;

	ld.param.u64 	%rd7, [_Z10matrixMultPKdS0_Pdii_param_0];
	ld.param.u64 	%rd8, [_Z10matrixMultPKdS0_Pdii_param_1];
	ld.param.u64 	%rd6, [_Z10matrixMultPKdS0_Pdii_param_2];
	ld.param.u32 	%r18, [_Z10matrixMultPKdS0_Pdii_param_3];
	ld.param.u32 	%r19, [_Z10matrixMultPKdS0_Pdii_param_4];
	cvta.to.global.u64 	%rd1, %rd8;
	cvta.to.global.u64 	%rd2, %rd7;
	mov.u32 	%r20, %ntid.y;
	mov.u32 	%r21, %ctaid.y;
	mov.u32 	%r22, %tid.y;
	mad.lo.s32 	%r1, %r20, %r21, %r22;
	mov.u32 	%r23, %ntid.x;
	mov.u32 	%r24, %ctaid.x;
	mov.u32 	%r25, %tid.x;
	mad.lo.s32 	%r2, %r23, %r24, %r25;
	mov.u32 	%r26, %nctaid.y;
	mul.lo.s32 	%r27, %r26, %r20;
	setp.ge.u32 	%p1, %r1, %r27;
	mov.u32 	%r28, %nctaid.x;
	mul.lo.s32 	%r29, %r28, %r23;
	setp.ge.u32 	%p2, %r2, %r29;
	or.pred  	%p3, %p1, %p2;
	@%p3 bra 	$L__BB0_14;
	setp.lt.s32 	%p4, %r18, 1;
	mov.f64 	%fd67, 0d0000000000000000;
	@%p4 bra 	$L__BB0_13;
	mul.lo.s32 	%r3, %r18, %r1;
	and.b32  	%r4, %r18, 7;
	setp.lt.u32 	%p5, %r18, 8;
	mov.f64 	%fd67, 0d0000000000000000;
	mov.b32 	%r42, 0;
	@%p5 bra 	$L__BB0_5;
	and.b32  	%r42, %r18, 2147483640;
	neg.s32 	%r40, %r42;
	shl.b32 	%r7, %r19, 3;
	mul.wide.u32 	%rd9, %r3, 8;
	add.s64 	%rd10, %rd9, %rd2;
	add.s64 	%rd52, %rd10, 32;
	mov.f64 	%fd67, 0d0000000000000000;
	mul.wide.s32 	%rd13, %r19, 8;
	mov.u32 	%r39, %r2;
$L__BB0_4:
	.pragma "nounroll";
	ld.global.f64 	%fd17, [%rd52+-32];
	mul.wide.s32 	%rd11, %r39, 8;
	add.s64 	%rd12, %rd1, %rd11;
	ld.global.f64 	%fd18, [%rd12];
	fma.rn.f64 	%fd19, %fd17, %fd18, %fd67;
	ld.global.f64 	%fd20, [%rd52+-24];
	add.s64 	%rd14, %rd12, %rd13;
	ld.global.f64 	%fd21, [%rd14];
	fma.rn.f64 	%fd22, %fd20, %fd21, %fd19;
	ld.global.f64 	%fd23, [%rd52+-16];
	add.s64 	%rd15, %rd14, %rd13;
	ld.global.f64 	%fd24, [%rd15];
	fma.rn.f64 	%fd25, %fd23, %fd24, %fd22;
	ld.global.f64 	%fd26, [%rd52+-8];
	add.s64 	%rd16, %rd15, %rd13;
	ld.global.f64 	%fd27, [%rd16];
	fma.rn.f64 	%fd28, %fd26, %fd27, %fd25;
	ld.global.f64 	%fd29, [%rd52];
	add.s64 	%rd17, %rd16, %rd13;
	ld.global.f64 	%fd30, [%rd17];
	fma.rn.f64 	%fd31, %fd29, %fd30, %fd28;
	ld.global.f64 	%fd32, [%rd52+8];
	add.s64 	%rd18, %rd17, %rd13;
	ld.global.f64 	%fd33, [%rd18];
	fma.rn.f64 	%fd34, %fd32, %fd33, %fd31;
	ld.global.f64 	%fd35, [%rd52+16];
	add.s64 	%rd19, %rd18, %rd13;
	ld.global.f64 	%fd36, [%rd19];
	fma.rn.f64 	%fd37, %fd35, %fd36, %fd34;
	ld.global.f64 	%fd38, [%rd52+24];
	add.s64 	%rd20, %rd19, %rd13;
	ld.global.f64 	%fd39, [%rd20];
	fma.rn.f64 	%fd67, %fd38, %fd39, %fd37;
	add.s32 	%r40, %r40, 8;
	add.s32 	%r39, %r39, %r7;
	add.s64 	%rd52, %rd52, 64;
	setp.ne.s32 	%p6, %r40, 0;
	@%p6 bra 	$L__BB0_4;
$L__BB0_5:
	setp.eq.s32 	%p7, %r4, 0;
	@%p7 bra 	$L__BB0_13;
	and.b32  	%r13, %r18, 3;
	setp.lt.u32 	%p8, %r4, 4;
	@%p8 bra 	$L__BB0_8;
	add.s32 	%r31, %r42, %r3;
	mul.wide.u32 	%rd21, %r31, 8;
	add.s64 	%rd22, %rd2, %rd21;
	ld.global.f64 	%fd41, [%rd22];
	mad.lo.s32 	%r32, %r42, %r19, %r2;
	mul.wide.s32 	%rd23, %r32, 8;
	add.s64 	%rd24, %rd1, %rd23;
	ld.global.f64 	%fd42, [%rd24];
	fma.rn.f64 	%fd43, %fd41, %fd42, %fd67;
	cvt.u64.u32 	%rd25, %r3;
	cvt.u64.u32 	%rd26, %r42;
	add.s64 	%rd27, %rd26, %rd25;
	shl.b64 	%rd28, %rd27, 3;
	add.s64 	%rd29, %rd2, %rd28;
	ld.global.f64 	%fd44, [%rd29+8];
	mul.wide.s32 	%rd30, %r19, 8;
	add.s64 	%rd31, %rd24, %rd30;
	ld.global.f64 	%fd45, [%rd31];
	fma.rn.f64 	%fd46, %fd44, %fd45, %fd43;
	ld.global.f64 	%fd47, [%rd29+16];
	add.s64 	%rd32, %rd31, %rd30;
	ld.global.f64 	%fd48, [%rd32];
	fma.rn.f64 	%fd49, %fd47, %fd48, %fd46;
	ld.global.f64 	%fd50, [%rd29+24];
	add.s64 	%rd33, %rd32, %rd30;
	ld.global.f64 	%fd51, [%rd33];
	fma.rn.f64 	%fd67, %fd50, %fd51, %fd49;
	add.s32 	%r42, %r42, 4;
$L__BB0_8:
	setp.eq.s32 	%p9, %r13, 0;
	@%p9 bra 	$L__BB0_13;
	setp.eq.s32 	%p10, %r13, 1;
	@%p10 bra 	$L__BB0_11;
	add.s32 	%r33, %r42, %r3;
	mul.wide.u32 	%rd34, %r33, 8;
	add.s64 	%rd35, %rd2, %rd34;
	ld.global.f64 	%fd53, [%rd35];
	mad.lo.s32 	%r34, %r42, %r19, %r2;
	mul.wide.s32 	%rd36, %r34, 8;
	add.s64 	%rd37, %rd1, %rd36;
	ld.global.f64 	%fd54, [%rd37];
	fma.rn.f64 	%fd55, %fd53, %fd54, %fd67;
	cvt.u64.u32 	%rd38, %r3;
	cvt.u64.u32 	%rd39, %r42;
	add.s64 	%rd40, %rd39, %rd38;
	shl.b64 	%rd41, %rd40, 3;
	add.s64 	%rd42, %rd2, %rd41;
	ld.global.f64 	%fd56, [%rd42+8];
	mul.wide.s32 	%rd43, %r19, 8;
	add.s64 	%rd44, %rd37, %rd43;
	ld.global.f64 	%fd57, [%rd44];
	fma.rn.f64 	%fd67, %fd56, %fd57, %fd55;
	add.s32 	%r42, %r42, 2;
$L__BB0_11:
	and.b32  	%r35, %r18, 1;
	setp.eq.b32 	%p11, %r35, 1;
	not.pred 	%p12, %p11;
	@%p12 bra 	$L__BB0_13;
	add.s32 	%r36, %r42, %r3;
	mul.wide.u32 	%rd45, %r36, 8;
	add.s64 	%rd46, %rd2, %rd45;
	ld.global.f64 	%fd58, [%rd46];
	mad.lo.s32 	%r37, %r42, %r19, %r2;
	mul.wide.s32 	%rd47, %r37, 8;
	add.s64 	%rd48, %rd1, %rd47;
	ld.global.f64 	%fd59, [%rd48];
	fma.rn.f64 	%fd67, %fd58, %fd59, %fd67;
$L__BB0_13:
	mad.lo.s32 	%r38, %r19, %r1, %r2;
	cvta.to.global.u64 	%rd49, %rd6;
	mul.wide.s32 	%rd50, %r38, 8;
	add.s64 	%rd51, %rd49, %rd50;
	st.global.f64 	[%rd51], %fd67;
$L__BB0_14:
	ret;

}


// ===== COMPILED SASS (sm_100) =====

	.target	sm_100

	.elftype	@"ET_EXEC"


//--------------------- .note.nv.tkinfo           --------------------------
	.section	.note.nv.tkinfo,"",@"SHT_NOTE"
	.sectionflags	@"SHF_NOTE_NV_TKINFO"
	.tkinfo
        /*0018*/ 	.word	0x00000002
        /*0030*/ 	.string	""
        /*0030*/ 	.string	"ptxas"
        /*0030*/ 	.string	"Cuda compilation tools, release 13.0, V13.0.88"
        /*0030*/ 	.string	"Build cuda_13.0.r13.0/compiler.36424714_0"
        /*0030*/ 	.string	"-arch sm_100 -m 64 "



//--------------------- .note.nv.cuinfo           --------------------------
	.section	.note.nv.cuinfo,"",@"SHT_NOTE"
	.sectionflags	@"SHF_NOTE_NV_CUINFO"
        /*0018*/ 	.short	0x0002
        /*001a*/ 	.short	0x0064
        /*001c*/ 	.short	0x0082
	.zero		2


//--------------------- .nv.info                  --------------------------
	.section	.nv.info,"",@"SHT_CUDA_INFO"
	.align	4


	//----- nvinfo : EIATTR_REGCOUNT
	.align		4
        /*0000*/ 	.byte	0x04, 0x2f
        /*0002*/ 	.short	(.L_1 - .L_0)
	.align		4
.L_0:
        /*0004*/ 	.word	index@(_Z10matrixMultPKdS0_Pdii)
        /*0008*/ 	.word	0x00000020


	//----- nvinfo : EIATTR_FRAME_SIZE
	.align		4
.L_1:
        /*000c*/ 	.byte	0x04, 0x11
        /*000e*/ 	.short	(.L_3 - .L_2)
	.align		4
.L_2:
        /*0010*/ 	.word	index@(_Z10matrixMultPKdS0_Pdii)
        /*0014*/ 	.word	0x00000000


	//----- nvinfo : EIATTR_MIN_STACK_SIZE
	.align		4
.L_3:
        /*0018*/ 	.byte	0x04, 0x12
        /*001a*/ 	.short	(.L_5 - .L_4)
	.align		4
.L_4:
        /*001c*/ 	.word	index@(_Z10matrixMultPKdS0_Pdii)
        /*0020*/ 	.word	0x00000000
.L_5:


//--------------------- .nv.compat                --------------------------
	.section	.nv.compat,"",@"SHT_CUDA_COMPAT_INFO"
	.align	4
        /*0000*/ 	.byte	0x02, 0x09, 0x00, 0x00, 0x02, 0x02, 0x01, 0x00, 0x02, 0x05, 0x05, 0x00, 0x03, 0x07, 0x01, 0x01
        /*0010*/ 	.byte	0x02, 0x03, 0x00, 0x00, 0x02, 0x06, 0x01, 0x00, 0x04, 0x0b, 0x08, 0x00, 0x01, 0x00, 0x00, 0x00
        /*0020*/ 	.byte	0x00, 0x00, 0x00, 0x00


//--------------------- .nv.info._Z10matrixMultPKdS0_Pdii --------------------------
	.section	.nv.info._Z10matrixMultPKdS0_Pdii,"",@"SHT_CUDA_INFO"
	.sectionflags	@""
	.align	4


	//----- nvinfo : EIATTR_CUDA_API_VERSION
	.align		4
        /*0000*/ 	.byte	0x04, 0x37
        /*0002*/ 	.short	(.L_7 - .L_6)
.L_6:
        /*0004*/ 	.word	0x00000082


	//----- nvinfo : EIATTR_KPARAM_INFO
	.align		4
.L_7:
        /*0008*/ 	.byte	0x04, 0x17
        /*000a*/ 	.short	(.L_9 - .L_8)
.L_8:
        /*000c*/ 	.word	0x00000000
        /*0010*/ 	.short	0x0004
        /*0012*/ 	.short	0x001c
        /*0014*/ 	.byte	0x00, 0xf0, 0x11, 0x00


	//----- nvinfo : EIATTR_KPARAM_INFO
	.align		4
.L_9:
        /*0018*/ 	.byte	0x04, 0x17
        /*001a*/ 	.short	(.L_11 - .L_10)
.L_10:
        /*001c*/ 	.word	0x00000000
        /*0020*/ 	.short	0x0003
        /*0022*/ 	.short	0x0018
        /*0024*/ 	.byte	0x00, 0xf0, 0x11, 0x00


	//----- nvinfo : EIATTR_KPARAM_INFO
	.align		4
.L_11:
        /*0028*/ 	.byte	0x04, 0x17
        /*002a*/ 	.short	(.L_13 - .L_12)
.L_12:
        /*002c*/ 	.word	0x00000000
        /*0030*/ 	.short	0x0002
        /*0032*/ 	.short	0x0010
        /*0034*/ 	.byte	0x00, 0xf5, 0x21, 0x00


	//----- nvinfo : EIATTR_KPARAM_INFO
	.align		4
.L_13:
        /*0038*/ 	.byte	0x04, 0x17
        /*003a*/ 	.short	(.L_15 - .L_14)
.L_14:
        /*003c*/ 	.word	0x00000000
        /*0040*/ 	.short	0x0001
        /*0042*/ 	.short	0x0008
        /*0044*/ 	.byte	0x00, 0xf5, 0x21, 0x00


	//----- nvinfo : EIATTR_KPARAM_INFO
	.align		4
.L_15:
        /*0048*/ 	.byte	0x04, 0x17
        /*004a*/ 	.short	(.L_17 - .L_16)
.L_16:
        /*004c*/ 	.word	0x00000000
        /*0050*/ 	.short	0x0000
        /*0052*/ 	.short	0x0000
        /*0054*/ 	.byte	0x00, 0xf5, 0x21, 0x00


	//----- nvinfo : EIATTR_SPARSE_MMA_MASK
	.align		4
.L_17:
        /*0058*/ 	.byte	0x03, 0x50
        /*005a*/ 	.short	0x0000


	//----- nvinfo : EIATTR_MAXREG_COUNT
	.align		4
        /*005c*/ 	.byte	0x03, 0x1b
        /*005e*/ 	.short	0x00ff


	//----- nvinfo : EIATTR_MERCURY_ISA_VERSION
	.align		4
        /*0060*/ 	.byte	0x03, 0x5f
        /*0062*/ 	.short	0x0101


	//----- nvinfo : EIATTR_VRC_CTA_INIT_COUNT
	.align		4
        /*0064*/ 	.byte	0x02, 0x4a
	.zero		1
	.zero		1


	//----- nvinfo : EIATTR_EXIT_INSTR_OFFSETS
	.align		4
        /*0068*/ 	.byte	0x04, 0x1c
        /*006a*/ 	.short	(.L_19 - .L_18)


	//   ....[0]....
.L_18:
        /*006c*/ 	.word	0x000000f0


	//   ....[1]....
        /*0070*/ 	.word	0x00000960


	//----- nvinfo : EIATTR_CBANK_PARAM_SIZE
	.align		4
.L_19:
        /*0074*/ 	.byte	0x03, 0x19
        /*0076*/ 	.short	0x0020


	//----- nvinfo : EIATTR_PARAM_CBANK
	.align		4
        /*0078*/ 	.byte	0x04, 0x0a
        /*007a*/ 	.short	(.L_21 - .L_20)
	.align		4
.L_20:
        /*007c*/ 	.word	index@(.nv.constant0._Z10matrixMultPKdS0_Pdii)
        /*0080*/ 	.short	0x0380
        /*0082*/ 	.short	0x0020


	//----- nvinfo : EIATTR_SW_WAR
	.align		4
.L_21:
        /*0084*/ 	.byte	0x04, 0x36
        /*0086*/ 	.short	(.L_23 - .L_22)
.L_22:
        /*0088*/ 	.word	0x00000008
.L_23:


//--------------------- .nv.callgraph             --------------------------
	.section	.nv.callgraph,"",@"SHT_CUDA_CALLGRAPH"
	.align	4
	.sectionentsize	8
	.align		4
        /*0000*/ 	.word	0x00000000
	.align		4
        /*0004*/ 	.word	0xffffffff
	.align		4
        /*0008*/ 	.word	0x00000000
	.align		4
        /*000c*/ 	.word	0xfffffffe
	.align		4
        /*0010*/ 	.word	0x00000000
	.align		4
        /*0014*/ 	.word	0xfffffffd
	.align		4
        /*0018*/ 	.word	0x00000000
	.align		4
        /*001c*/ 	.word	0xfffffffc


//--------------------- .text._Z10matrixMultPKdS0_Pdii --------------------------
	.section	.text._Z10matrixMultPKdS0_Pdii,"ax",@progbits
	.align	128
        .global         _Z10matrixMultPKdS0_Pdii
        .type           _Z10matrixMultPKdS0_Pdii,@function
        .size           _Z10matrixMultPKdS0_Pdii,(.L_x_5 - _Z10matrixMultPKdS0_Pdii)
        .other          _Z10matrixMultPKdS0_Pdii,@"STO_CUDA_ENTRY STV_DEFAULT"
_Z10matrixMultPKdS0_Pdii:
.text._Z10matrixMultPKdS0_Pdii:
[----:B------:R-:W-:Y:S01]  /*0000*/  LDC R1, c[0x0][0x37c] ;  /* 0x0000df00ff017b82 */ /* 0x000fe20000000800 */
[----:B------:R-:W0:Y:S01]  /*0010*/  S2R R0, SR_CTAID.X ;  /* 0x0000000000007919 */ /* 0x000e220000002500 */
[----:B------:R-:W1:Y:S01]  /*0020*/  LDCU UR6, c[0x0][0x364] ;  /* 0x00006c80ff0677ac */ /* 0x000e620008000800 */
[----:B------:R-:W0:Y:S01]  /*0030*/  S2R R5, SR_TID.X ;  /* 0x0000000000057919 */ /* 0x000e220000002100 */
[----:B------:R-:W2:Y:S01]  /*0040*/  LDCU UR7, c[0x0][0x360] ;  /* 0x00006c00ff0777ac */ /* 0x000ea20008000800 */
[----:B------:R-:W3:Y:S01]  /*0050*/  S2R R3, SR_CTAID.Y ;  /* 0x0000000000037919 */ /* 0x000ee20000002600 */
[----:B------:R-:W1:Y:S01]  /*0060*/  LDCU UR4, c[0x0][0x374] ;  /* 0x00006e80ff0477ac */ /* 0x000e620008000800 */
[----:B------:R-:W3:Y:S01]  /*0070*/  S2R R2, SR_TID.Y ;  /* 0x0000000000027919 */ /* 0x000ee20000002200 */
[----:B------:R-:W2:Y:S01]  /*0080*/  LDCU UR5, c[0x0][0x370] ;  /* 0x00006e00ff0577ac */ /* 0x000ea20008000800 */
[----:B-1----:R-:W-:Y:S02]  /*0090*/  UIMAD UR4, UR6, UR4, URZ ;  /* 0x00000004060472a4 */ /* 0x002fe4000f8e02ff */
[----:B--2---:R-:W-:-:S02]  /*00a0*/  UIMAD UR5, UR7, UR5, URZ ;  /* 0x00000005070572a4 */ /* 0x004fc4000f8e02ff */
[----:B0-----:R-:W-:-:S05]  /*00b0*/  IMAD R0, R0, UR7, R5 ;  /* 0x0000000700007c24 */ /* 0x001fca000f8e0205 */
[----:B------:R-:W-:Y:S01]  /*00c0*/  ISETP.GE.U32.AND P0, PT, R0, UR5, PT ;  /* 0x0000000500007c0c */ /* 0x000fe2000bf06070 */
[----:B---3--:R-:W-:-:S05]  /*00d0*/  IMAD R3, R3, UR6, R2 ;  /* 0x0000000603037c24 */ /* 0x008fca000f8e0202 */
[----:B------:R-:W-:-:S13]  /*00e0*/  ISETP.GE.U32.OR P0, PT, R3, UR4, P0 ;  /* 0x0000000403007c0c */ /* 0x000fda0008706470 */
[----:B------:R-:W-:Y:S05]  /*00f0*/  @P0 EXIT ;  /* 0x000000000000094d */ /* 0x000fea0003800000 */
[----:B------:R-:W0:Y:S01]  /*0100*/  LDC R2, c[0x0][0x398] ;  /* 0x0000e600ff027b82 */ /* 0x000e220000000800 */
[----:B------:R-:W1:Y:S01]  /*0110*/  LDCU.64 UR4, c[0x0][0x358] ;  /* 0x00006b00ff0477ac */ /* 0x000e620008000a00 */
[----:B------:R-:W-:Y:S02]  /*0120*/  CS2R R22, SRZ ;  /* 0x0000000000167805 */ /* 0x000fe4000001ff00 */
[----:B0-----:R-:W-:-:S13]  /*0130*/  ISETP.GE.AND P0, PT, R2, 0x1, PT ;  /* 0x000000010200780c */ /* 0x001fda0003f06270 */
[----:B-1----:R-:W-:Y:S05]  /*0140*/  @!P0 BRA `(.L_x_0) ;  /* 0x0000000400f08947 */ /* 0x002fea0003800000 */
[C---:B------:R-:W-:Y:S01]  /*0150*/  ISETP.GE.U32.AND P1, PT, R2.reuse, 0x8, PT ;  /* 0x000000080200780c */ /* 0x040fe20003f26070 */
[----:B------:R-:W-:Y:S01]  /*0160*/  HFMA2 R6, -RZ, RZ, 0, 0 ;  /* 0x00000000ff067431 */ /* 0x000fe200000001ff */
[----:B------:R-:W-:Y:S01]  /*0170*/  LOP3.LUT R4, R2, 0x7, RZ, 0xc0, !PT ;  /* 0x0000000702047812 */ /* 0x000fe200078ec0ff */
[----:B------:R-:W-:Y:S01]  /*0180*/  IMAD R5, R3, R2, RZ ;  /* 0x0000000203057224 */ /* 0x000fe200078e02ff */
[----:B------:R-:W-:Y:S02]  /*0190*/  CS2R R22, SRZ ;  /* 0x0000000000167805 */ /* 0x000fe4000001ff00 */
[----:B------:R-:W-:-:S07]  /*01a0*/  ISETP.NE.AND P0, PT, R4, RZ, PT ;  /* 0x000000ff0400720c */ /* 0x000fce0003f05270 */
[----:B------:R-:W-:Y:S06]  /*01b0*/  @!P1 BRA `(.L_x_1) ;  /* 0x0000000000c89947 */ /* 0x000fec0003800000 */
[----:B------:R-:W0:Y:S01]  /*01c0*/  LDC.64 R6, c[0x0][0x380] ;  /* 0x0000e000ff067b82 */ /* 0x000e220000000a00 */
[----:B------:R-:W-:Y:S01]  /*01d0*/  IMAD.MOV.U32 R26, RZ, RZ, R0 ;  /* 0x000000ffff1a7224 */ /* 0x000fe200078e0000 */
[----:B------:R-:W-:Y:S01]  /*01e0*/  CS2R R22, SRZ ;  /* 0x0000000000167805 */ /* 0x000fe2000001ff00 */
[----:B0-----:R-:W-:-:S03]  /*01f0*/  IMAD.WIDE.U32 R6, R5, 0x8, R6 ;  /* 0x0000000805067825 */ /* 0x001fc600078e0006 */
[----:B------:R-:W-:Y:S02]  /*0200*/  IADD3 R12, P1, PT, R6, 0x20, RZ ;  /* 0x00000020060c7810 */ /* 0x000fe40007f3e0ff */
[----:B------:R-:W-:Y:S02]  /*0210*/  LOP3.LUT R6, R2, 0x7ffffff8, RZ, 0xc0, !PT ;  /* 0x7ffffff802067812 */ /* 0x000fe400078ec0ff */
[----:B------:R-:W-:-:S03]  /*0220*/  IADD3.X R13, PT, PT, RZ, R7, RZ, P1, !PT ;  /* 0x00000007ff0d7210 */ /* 0x000fc60000ffe4ff */
[----:B------:R-:W-:-:S07]  /*0230*/  IMAD.MOV R7, RZ, RZ, -R6 ;  /* 0x000000ffff077224 */ /* 0x000fce00078e0a06 */
.L_x_2:
[----:B------:R-:W0:Y:S01]  /*0240*/  LDC.64 R28, c[0x0][0x388] ;  /* 0x0000e200ff1c7b82 */ /* 0x000e220000000a00 */
[----:B------:R-:W-:Y:S01]  /*0250*/  MOV R8, R12 ;  /* 0x0000000c00087202 */ /* 0x000fe20000000f00 */
[----:B------:R-:W-:-:S05]  /*0260*/  IMAD.MOV.U32 R9, RZ, RZ, R13 ;  /* 0x000000ffff097224 */ /* 0x000fca00078e000d */
[----:B------:R-:W2:Y:S01]  /*0270*/  LDG.E.64 R12, desc[UR4][R8.64+-0x20] ;  /* 0xffffe004080c7981 */ /* 0x000ea2000c1e1b00 */
[----:B------:R-:W1:Y:S03]  /*0280*/  LDC R27, c[0x0][0x39c] ;  /* 0x0000e700ff1b7b82 */ /* 0x000e660000000800 */
[----:B------:R-:W3:Y:S04]  /*0290*/  LDG.E.64 R10, desc[UR4][R8.64+-0x18] ;  /* 0xffffe804080a7981 */ /* 0x000ee8000c1e1b00 */
[----:B------:R-:W4:Y:S01]  /*02a0*/  LDG.E.64 R14, desc[UR4][R8.64+-0x10] ;  /* 0xfffff004080e7981 */ /* 0x000f22000c1e1b00 */
[----:B0-----:R-:W-:-:S05]  /*02b0*/  IMAD.WIDE R28, R26, 0x8, R28 ;  /* 0x000000081a1c7825 */ /* 0x001fca00078e021c */
[----:B------:R1:W2:Y:S02]  /*02c0*/  LDG.E.64 R18, desc[UR4][R28.64] ;  /* 0x000000041c127981 */ /* 0x0002a4000c1e1b00 */
[----:B-1----:R-:W-:-:S05]  /*02d0*/  IMAD.WIDE R28, R27, 0x8, R28 ;  /* 0x000000081b1c7825 */ /* 0x002fca00078e021c */
[----:B------:R-:W3:Y:S01]  /*02e0*/  LDG.E.64 R16, desc[UR4][R28.64] ;  /* 0x000000041c107981 */ /* 0x000ee2000c1e1b00 */
[----:B------:R-:W-:Y:S01]  /*02f0*/  IMAD.WIDE R24, R27, 0x8, R28 ;  /* 0x000000081b187825 */ /* 0x000fe200078e021c */
[----:B--2---:R-:W-:-:S04]  /*0300*/  DFMA R18, R12, R18, R22 ;  /* 0x000000120c12722b */ /* 0x004fc80000000016 */
[----:B------:R-:W4:Y:S01]  /*0310*/  LDG.E.64 R12, desc[UR4][R24.64] ;  /* 0x00000004180c7981 */ /* 0x000f22000c1e1b00 */
[----:B------:R-:W-:-:S04]  /*0320*/  IMAD.WIDE R20, R27, 0x8, R24 ;  /* 0x000000081b147825 */ /* 0x000fc800078e0218 */
[C---:B------:R-:W-:Y:S01]  /*0330*/  IMAD.WIDE R22, R27.reuse, 0x8, R20 ;  /* 0x000000081b167825 */ /* 0x040fe200078e0214 */
[----:B---3--:R-:W-:Y:S01]  /*0340*/  DFMA R16, R10, R16, R18 ;  /* 0x000000100a10722b */ /* 0x008fe20000000012 */
[----:B------:R-:W2:Y:S04]  /*0350*/  LDG.E.64 R10, desc[UR4][R8.64+-0x8] ;  /* 0xfffff804080a7981 */ /* 0x000ea8000c1e1b00 */
[----:B------:R-:W2:Y:S03]  /*0360*/  LDG.E.64 R18, desc[UR4][R20.64] ;  /* 0x0000000414127981 */ /* 0x000ea6000c1e1b00 */
[----:B----4-:R-:W-:Y:S02]  /*0370*/  DFMA R12, R14, R12, R16 ;  /* 0x0000000c0e0c722b */ /* 0x010fe40000000010 */
[----:B------:R-:W3:Y:S04]  /*0380*/  LDG.E.64 R16, desc[UR4][R8.64] ;  /* 0x0000000408107981 */ /* 0x000ee8000c1e1b00 */
[----:B------:R-:W3:Y:S01]  /*0390*/  LDG.E.64 R14, desc[UR4][R22.64] ;  /* 0x00000004160e7981 */ /* 0x000ee2000c1e1b00 */
[----:B------:R-:W-:-:S04]  /*03a0*/  IMAD.WIDE R28, R27, 0x8, R22 ;  /* 0x000000081b1c7825 */ /* 0x000fc800078e0216 */
[----:B------:R-:W-:Y:S01]  /*03b0*/  IMAD.WIDE R24, R27, 0x8, R28 ;  /* 0x000000081b187825 */ /* 0x000fe200078e021c */
[----:B------:R-:W4:Y:S01]  /*03c0*/  LDG.E.64 R22, desc[UR4][R8.64+0x18] ;  /* 0x0000180408167981 */ /* 0x000f22000c1e1b00 */
[----:B--2---:R-:W-:-:S03]  /*03d0*/  DFMA R18, R10, R18, R12 ;  /* 0x000000120a12722b */ /* 0x004fc6000000000c */
[----:B------:R-:W2:Y:S04]  /*03e0*/  LDG.E.64 R10, desc[UR4][R8.64+0x8] ;  /* 0x00000804080a7981 */ /* 0x000ea8000c1e1b00 */
[----:B------:R-:W2:Y:S01]  /*03f0*/  LDG.E.64 R12, desc[UR4][R28.64] ;  /* 0x000000041c0c7981 */ /* 0x000ea2000c1e1b00 */
[----:B------:R-:W-:-:S06]  /*0400*/  IMAD.WIDE R20, R27, 0x8, R24 ;  /* 0x000000081b147825 */ /* 0x000fcc00078e0218 */
[----:B------:R-:W4:Y:S01]  /*0410*/  LDG.E.64 R20, desc[UR4][R20.64] ;  /* 0x0000000414147981 */ /* 0x000f22000c1e1b00 */
[----:B---3--:R-:W-:-:S03]  /*0420*/  DFMA R14, R16, R14, R18 ;  /* 0x0000000e100e722b */ /* 0x008fc60000000012 */
[----:B------:R-:W3:Y:S04]  /*0430*/  LDG.E.64 R16, desc[UR4][R8.64+0x10] ;  /* 0x0000100408107981 */ /* 0x000ee8000c1e1b00 */
[----:B------:R-:W3:Y:S01]  /*0440*/  LDG.E.64 R18, desc[UR4][R24.64] ;  /* 0x0000000418127981 */ /* 0x000ee2000c1e1b00 */
[----:B------:R-:W-:-:S04]  /*0450*/  IADD3 R7, PT, PT, R7, 0x8, RZ ;  /* 0x0000000807077810 */ /* 0x000fc80007ffe0ff */
[----:B------:R-:W-:Y:S01]  /*0460*/  ISETP.NE.AND P1, PT, R7, RZ, PT ;  /* 0x000000ff0700720c */ /* 0x000fe20003f25270 */
[----:B--2---:R-:W-:Y:S01]  /*0470*/  DFMA R10, R10, R12, R14 ;  /* 0x0000000c0a0a722b */ /* 0x004fe2000000000e */
[----:B------:R-:W-:Y:S02]  /*0480*/  IADD3 R12, P2, PT, R8, 0x40, RZ ;  /* 0x00000040080c7810 */ /* 0x000fe40007f5e0ff */
[----:B------:R-:W-:-:S03]  /*0490*/  LEA R26, R27, R26, 0x3 ;  /* 0x0000001a1b1a7211 */ /* 0x000fc600078e18ff */
[----:B------:R-:W-:Y:S02]  /*04a0*/  IMAD.X R13, RZ, RZ, R9, P2 ;  /* 0x000000ffff0d7224 */ /* 0x000fe400010e0609 */
[----:B---3--:R-:W-:-:S08]  /*04b0*/  DFMA R10, R16, R18, R10 ;  /* 0x00000012100a722b */ /* 0x008fd0000000000a */
[----:B----4-:R-:W-:Y:S01]  /*04c0*/  DFMA R22, R22, R20, R10 ;  /* 0x000000141616722b */ /* 0x010fe2000000000a */
[----:B------:R-:W-:Y:S10]  /*04d0*/  @P1 BRA `(.L_x_2) ;  /* 0xfffffffc00581947 */ /* 0x000ff4000383ffff */
.L_x_1:
[----:B------:R-:W-:Y:S05]  /*04e0*/  @!P0 BRA `(.L_x_0) ;  /* 0x0000000400088947 */ /* 0x000fea0003800000 */
[----:B------:R-:W-:Y:S02]  /*04f0*/  ISETP.GE.U32.AND P1, PT, R4, 0x4, PT ;  /* 0x000000040400780c */ /* 0x000fe40003f26070 */
[----:B------:R-:W-:-:S04]  /*0500*/  LOP3.LUT R7, R2, 0x3, RZ, 0xc0, !PT ;  /* 0x0000000302077812 */ /* 0x000fc800078ec0ff */
[----:B------:R-:W-:-:S07]  /*0510*/  ISETP.NE.AND P0, PT, R7, RZ, PT ;  /* 0x000000ff0700720c */ /* 0x000fce0003f05270 */
[----:B------:R-:W-:Y:S06]  /*0520*/  @!P1 BRA `(.L_x_3) ;  /* 0x0000000000709947 */ /* 0x000fec0003800000 */
[----:B------:R-:W0:Y:S01]  /*0530*/  LDC R21, c[0x0][0x39c] ;  /* 0x0000e700ff157b82 */ /* 0x000e220000000800 */
[----:B------:R-:W1:Y:S01]  /*0540*/  LDCU.64 UR6, c[0x0][0x380] ;  /* 0x00007000ff0677ac */ /* 0x000e620008000a00 */
[C---:B------:R-:W-:Y:S01]  /*0550*/  IMAD.IADD R11, R5.reuse, 0x1, R6 ;  /* 0x00000001050b7824 */ /* 0x040fe200078e0206 */
[----:B------:R-:W-:-:S05]  /*0560*/  IADD3 R4, P1, PT, R5, R6, RZ ;  /* 0x0000000605047210 */ /* 0x000fca0007f3e0ff */
[----:B------:R-:W2:Y:S08]  /*0570*/  LDC.64 R8, c[0x0][0x380] ;  /* 0x0000e000ff087b82 */ /* 0x000eb00000000a00 */
[----:B------:R-:W3:Y:S01]  /*0580*/  LDC.64 R12, c[0x0][0x388] ;  /* 0x0000e200ff0c7b82 */ /* 0x000ee20000000a00 */
[----:B0-----:R-:W-:Y:S02]  /*0590*/  IMAD R15, R6, R21, R0 ;  /* 0x00000015060f7224 */ /* 0x001fe400078e0200 */
[----:B--2---:R-:W-:-:S06]  /*05a0*/  IMAD.WIDE.U32 R8, R11, 0x8, R8 ;  /* 0x000000080b087825 */ /* 0x004fcc00078e0008 */
[----:B------:R-:W2:Y:S01]  /*05b0*/  LDG.E.64 R8, desc[UR4][R8.64] ;  /* 0x0000000408087981 */ /* 0x000ea2000c1e1b00 */
[----:B---3--:R-:W-:Y:S01]  /*05c0*/  IMAD.WIDE R12, R15, 0x8, R12 ;  /* 0x000000080f0c7825 */ /* 0x008fe200078e020c */
[----:B------:R-:W-:Y:S02]  /*05d0*/  IADD3.X R15, PT, PT, RZ, RZ, RZ, P1, !PT ;  /* 0x000000ffff0f7210 */ /* 0x000fe40000ffe4ff */
[C---:B-1----:R-:W-:Y:S02]  /*05e0*/  LEA R26, P1, R4.reuse, UR6, 0x3 ;  /* 0x00000006041a7c11 */ /* 0x042fe4000f8218ff */
[----:B------:R-:W2:Y:S01]  /*05f0*/  LDG.E.64 R10, desc[UR4][R12.64] ;  /* 0x000000040c0a7981 */ /* 0x000ea2000c1e1b00 */
[----:B------:R-:W-:Y:S01]  /*0600*/  IMAD.WIDE R28, R21, 0x8, R12 ;  /* 0x00000008151c7825 */ /* 0x000fe200078e020c */
[----:B------:R-:W-:-:S04]  /*0610*/  LEA.HI.X R27, R4, UR7, R15, 0x3, P1 ;  /* 0x00000007041b7c11 */ /* 0x000fc800088f1c0f */
[----:B------:R0:W3:Y:S04]  /*0620*/  LDG.E.64 R14, desc[UR4][R28.64] ;  /* 0x000000041c0e7981 */ /* 0x0000e8000c1e1b00 */
[----:B------:R-:W3:Y:S04]  /*0630*/  LDG.E.64 R12, desc[UR4][R26.64+0x8] ;  /* 0x000008041a0c7981 */ /* 0x000ee8000c1e1b00 */
[----:B------:R-:W4:Y:S01]  /*0640*/  LDG.E.64 R16, desc[UR4][R26.64+0x10] ;  /* 0x000010041a107981 */ /* 0x000f22000c1e1b00 */
[----:B0-----:R-:W-:-:S03]  /*0650*/  IMAD.WIDE R28, R21, 0x8, R28 ;  /* 0x00000008151c7825 */ /* 0x001fc600078e021c */
[----:B------:R-:W5:Y:S04]  /*0660*/  LDG.E.64 R24, desc[UR4][R26.64+0x18] ;  /* 0x000018041a187981 */ /* 0x000f68000c1e1b00 */
[----:B------:R-:W4:Y:S01]  /*0670*/  LDG.E.64 R18, desc[UR4][R28.64] ;  /* 0x000000041c127981 */ /* 0x000f22000c1e1b00 */
[----:B------:R-:W-:-:S06]  /*0680*/  IMAD.WIDE R20, R21, 0x8, R28 ;  /* 0x0000000815147825 */ /* 0x000fcc00078e021c */
[----:B------:R-:W5:Y:S01]  /*0690*/  LDG.E.64 R20, desc[UR4][R20.64] ;  /* 0x0000000414147981 */ /* 0x000f62000c1e1b00 */
[----:B------:R-:W-:Y:S01]  /*06a0*/  VIADD R6, R6, 0x4 ;  /* 0x0000000406067836 */ /* 0x000fe20000000000 */
[----:B--2---:R-:W-:-:S08]  /*06b0*/  DFMA R8, R8, R10, R22 ;  /* 0x0000000a0808722b */ /* 0x004fd00000000016 */
[----:B---3--:R-:W-:-:S08]  /*06c0*/  DFMA R8, R12, R14, R8 ;  /* 0x0000000e0c08722b */ /* 0x008fd00000000008 */
[----:B----4-:R-:W-:-:S08]  /*06d0*/  DFMA R8, R16, R18, R8 ;  /* 0x000000121008722b */ /* 0x010fd00000000008 */
[----:B-----5:R-:W-:-:S11]  /*06e0*/  DFMA R22, R24, R20, R8 ;  /* 0x000000141816722b */ /* 0x020fd60000000008 */
.L_x_3:
[----:B------:R-:W-:Y:S05]  /*06f0*/  @!P0 BRA `(.L_x_0) ;  /* 0x0000000000848947 */ /* 0x000fea0003800000 */
[----:B------:R-:W-:Y:S01]  /*0700*/  ISETP.NE.AND P1, PT, R7, 0x1, PT ;  /* 0x000000010700780c */ /* 0x000fe20003f25270 */
[----:B------:R-:W0:Y:S01]  /*0710*/  LDC.64 R16, c[0x0][0x380] ;  /* 0x0000e000ff107b82 */ /* 0x000e220000000a00 */
[----:B------:R-:W-:-:S04]  /*0720*/  LOP3.LUT R2, R2, 0x1, RZ, 0xc0, !PT ;  /* 0x0000000102027812 */ /* 0x000fc800078ec0ff */
[----:B------:R-:W-:-:S03]  /*0730*/  ISETP.NE.U32.AND P0, PT, R2, 0x1, PT ;  /* 0x000000010200780c */ /* 0x000fc60003f05070 */
[----:B------:R-:W1:Y:S04]  /*0740*/  LDC.64 R14, c[0x0][0x388] ;  /* 0x0000e200ff0e7b82 */ /* 0x000e680000000a00 */
[CC--:B------:R-:W-:Y:S02]  /*0750*/  @P1 IADD3 R19, PT, PT, R5.reuse, R6.reuse, RZ ;  /* 0x0000000605131210 */ /* 0x0c0fe40007ffe0ff */
[----:B------:R-:W-:Y:S02]  /*0760*/  @P1 IADD3 R2, P2, PT, R5, R6, RZ ;  /* 0x0000000605021210 */ /* 0x000fe40007f5e0ff */
[----:B------:R-:W2:Y:S03]  /*0770*/  @P1 LDC R21, c[0x0][0x39c] ;  /* 0x0000e700ff151b82 */ /* 0x000ea60000000800 */
[----:B------:R-:W-:-:S05]  /*0780*/  @P1 IMAD.X R4, RZ, RZ, RZ, P2 ;  /* 0x000000ffff041224 */ /* 0x000fca00010e06ff */
[----:B------:R-:W3:Y:S01]  /*0790*/  @P1 LDC.64 R12, c[0x0][0x380] ;  /* 0x0000e000ff0c1b82 */ /* 0x000ee20000000a00 */
[----:B0-----:R-:W-:-:S06]  /*07a0*/  @P1 IMAD.WIDE.U32 R16, R19, 0x8, R16 ;  /* 0x0000000813101825 */ /* 0x001fcc00078e0010 */
[----:B------:R-:W4:Y:S01]  /*07b0*/  @P1 LDG.E.64 R16, desc[UR4][R16.64] ;  /* 0x0000000410101981 */ /* 0x000f22000c1e1b00 */
[----:B------:R-:W0:Y:S08]  /*07c0*/  @!P0 LDC R7, c[0x0][0x39c] ;  /* 0x0000e700ff078b82 */ /* 0x000e300000000800 */
[----:B------:R-:W5:Y:S01]  /*07d0*/  LDC.64 R8, c[0x0][0x380] ;  /* 0x0000e000ff087b82 */ /* 0x000f620000000a00 */
[----:B--2---:R-:W-:-:S04]  /*07e0*/  @P1 IMAD R25, R6, R21, R0 ;  /* 0x0000001506191224 */ /* 0x004fc800078e0200 */
[----:B-1----:R-:W-:-:S03]  /*07f0*/  @P1 IMAD.WIDE R14, R25, 0x8, R14 ;  /* 0x00000008190e1825 */ /* 0x002fc600078e020e */
[----:B------:R-:W1:Y:S01]  /*0800*/  LDC.64 R10, c[0x0][0x388] ;  /* 0x0000e200ff0a7b82 */ /* 0x000e620000000a00 */
[----:B---3--:R-:W-:Y:S01]  /*0810*/  @P1 LEA R12, P2, R2, R12, 0x3 ;  /* 0x0000000c020c1211 */ /* 0x008fe200078418ff */
[----:B------:R-:W4:Y:S01]  /*0820*/  @P1 LDG.E.64 R18, desc[UR4][R14.64] ;  /* 0x000000040e121981 */ /* 0x000f22000c1e1b00 */
[----:B------:R-:W-:Y:S01]  /*0830*/  @P1 IADD3 R6, PT, PT, R6, 0x2, RZ ;  /* 0x0000000206061810 */ /* 0x000fe20007ffe0ff */
[----:B------:R-:W-:Y:S01]  /*0840*/  @P1 IMAD.WIDE R20, R21, 0x8, R14 ;  /* 0x0000000815141825 */ /* 0x000fe200078e020e */
[----:B------:R-:W-:Y:S02]  /*0850*/  @P1 LEA.HI.X R13, R2, R13, R4, 0x3, P2 ;  /* 0x0000000d020d1211 */ /* 0x000fe400010f1c04 */
[----:B------:R-:W-:Y:S01]  /*0860*/  @!P0 IADD3 R25, PT, PT, R5, R6, RZ ;  /* 0x0000000605198210 */ /* 0x000fe20007ffe0ff */
[----:B0-----:R-:W-:Y:S01]  /*0870*/  @!P0 IMAD R7, R6, R7, R0 ;  /* 0x0000000706078224 */ /* 0x001fe200078e0200 */
[----:B------:R-:W2:Y:S04]  /*0880*/  @P1 LDG.E.64 R4, desc[UR4][R20.64] ;  /* 0x0000000414041981 */ /* 0x000ea8000c1e1b00 */
[----:B------:R-:W2:Y:S01]  /*0890*/  @P1 LDG.E.64 R12, desc[UR4][R12.64+0x8] ;  /* 0x000008040c0c1981 */ /* 0x000ea2000c1e1b00 */
[----:B-----5:R-:W-:-:S06]  /*08a0*/  @!P0 IMAD.WIDE.U32 R8, R25, 0x8, R8 ;  /* 0x0000000819088825 */ /* 0x020fcc00078e0008 */
[----:B------:R-:W3:Y:S01]  /*08b0*/  @!P0 LDG.E.64 R8, desc[UR4][R8.64] ;  /* 0x0000000408088981 */ /* 0x000ee2000c1e1b00 */
[----:B-1----:R-:W-:-:S06]  /*08c0*/  @!P0 IMAD.WIDE R10, R7, 0x8, R10 ;  /* 0x00000008070a8825 */ /* 0x002fcc00078e020a */
[----:B------:R-:W3:Y:S01]  /*08d0*/  @!P0 LDG.E.64 R10, desc[UR4][R10.64] ;  /* 0x000000040a0a8981 */ /* 0x000ee2000c1e1b00 */
[----:B----4-:R-:W-:-:S08]  /*08e0*/  @P1 DFMA R16, R16, R18, R22 ;  /* 0x000000121010122b */ /* 0x010fd00000000016 */
[----:B--2---:R-:W-:-:S08]  /*08f0*/  @P1 DFMA R22, R12, R4, R16 ;  /* 0x000000040c16122b */ /* 0x004fd00000000010 */
[----:B---3--:R-:W-:-:S11]  /*0900*/  @!P0 DFMA R22, R8, R10, R22 ;  /* 0x0000000a0816822b */ /* 0x008fd60000000016 */
.L_x_0:
[----:B------:R-:W0:Y:S01]  /*0910*/  LDC.64 R4, c[0x0][0x390] ;  /* 0x0000e400ff047b82 */ /* 0x000e220000000a00 */
[----:B------:R-:W1:Y:S02]  /*0920*/  LDCU UR6, c[0x0][0x39c] ;  /* 0x00007380ff0677ac */ /* 0x000e640008000800 */
[----:B-1----:R-:W-:-:S04]  /*0930*/  IMAD R3, R3, UR6, R0 ;  /* 0x0000000603037c24 */ /* 0x002fc8000f8e0200 */
[----:B0-----:R-:W-:-:S05]  /*0940*/  IMAD.WIDE R2, R3, 0x8, R4 ;  /* 0x0000000803027825 */ /* 0x001fca00078e0204 */
[----:B------:R-:W-:Y:S01]  /*0950*/  STG.E.64 desc[UR4][R2.64], R22 ;  /* 0x0000001602007986 */ /* 0x000fe2000c101b04 */
[----:B------:R-:W-:Y:S05]  /*0960*/  EXIT ;  /* 0x000000000000794d */ /* 0x000fea0003800000 */
.L_x_4:
[----:B------:R-:W-:-:S00]  /*0970*/  BRA `(.L_x_4) ;  /* 0xfffffffc00fc7947 */ /* 0x000fc0000383ffff */
[----:B------:R-:W-:-:S00]  /*0980*/  NOP ;  /* 0x0000000000007918 */ /* 0x000fc00000000000 */
[----:B------:R-:W-:-:S00]  /*0990*/  NOP ;  /* 0x0000000000007918 */ /* 0x000fc00000000000 */
[----:B------:R-:W-:-:S00]  /*09a0*/  NOP ;  /* 0x0000000000007918 */ /* 0x000fc00000000000 */
[----:B------:R-:W-:-:S00]  /*09b0*/  NOP ;  /* 0x0000000000007918 */ /* 0x000fc00000000000 */
[----:B------:R-:W-:-:S00]  /*09c0*/  NOP ;  /* 0x0000000000007918 */ /* 0x000fc00000000000 */
[----:B------:R-:W-:-:S00]  /*09d0*/  NOP ;  /* 0x0000000000007918 */ /* 0x000fc00000000000 */
[----:B------:R-:W-:-:S00]  /*09e0*/  NOP ;  /* 0x0000000000007918 */ /* 0x000fc00000000000 */
[----:B------:R-:W-:-:S00]  /*09f0*/  NOP ;  /* 0x0000000000007918 */ /* 0x000fc00000000000 */
.L_x_5:


//--------------------- .nv.shared.reserved.0     --------------------------
	.section	.nv.shared.reserved.0,"aw",@nobits
	.weak		__nv_reservedSMEM_offset_0_alias
	.size		__nv_reservedSMEM_offset_0_alias, 0, 64
	.other		__nv_reservedSMEM_offset_0_alias,@"STO_CUDA_RESERVED_SHARED STV_DEFAULT"
__nv_reservedSMEM_offset_0_alias:
	.zero		0
	.zero		64


//--------------------- .nv.constant0._Z10matrixMultPKdS0_Pdii --------------------------
	.section	.nv.constant0._Z10matrixMultPKdS0_Pdii,"a",@progbits
	.sectionflags	@""
	.align	4
.nv.constant0._Z10matrixMultPKdS0_Pdii:
	.zero		928


//--------------------- SYMBOLS --------------------------

	.type		.nv.reservedSmem.offset0,@object
	.size		.nv.reservedSmem.offset0,0x4
